	.headerflags	@"EF_CUDA_TEXMODE_UNIFIED EF_CUDA_64BIT_ADDRESS EF_CUDA_ACCELERATORS EF_CUDA_SM90 EF_CUDA_VIRTUAL_SM(EF_CUDA_SM90)"
	.elftype	@"ET_EXEC"


//--------------------- .nv.info                  --------------------------
	.section	.nv.info,"",@"SHT_CUDA_INFO"
	.align	4


	//----- nvinfo : EIATTR_REGCOUNT
	.align		4
        /*0000*/ 	.byte	0x04, 0x2f
        /*0002*/ 	.short	(.L_1 - .L_0)
	.align		4
.L_0:
        /*0004*/ 	.word	index@(triton_per_fused_div_linalg_vector_norm_squeeze_2)
        /*0008*/ 	.word	0x0000001e


	//----- nvinfo : EIATTR_MIN_STACK_SIZE
	.align		4
.L_1:
        /*000c*/ 	.byte	0x04, 0x12
        /*000e*/ 	.short	(.L_3 - .L_2)
	.align		4
.L_2:
        /*0010*/ 	.word	index@($__internal_1_$__cuda_sm20_dsqrt_rn_f64_mediumpath_v1)
        /*0014*/ 	.word	0x00000000


	//----- nvinfo : EIATTR_FRAME_SIZE
	.align		4
.L_3:
        /*0018*/ 	.byte	0x04, 0x11
        /*001a*/ 	.short	(.L_5 - .L_4)
	.align		4
.L_4:
        /*001c*/ 	.word	index@($__internal_1_$__cuda_sm20_dsqrt_rn_f64_mediumpath_v1)
        /*0020*/ 	.word	0x00000000


	//----- nvinfo : EIATTR_MIN_STACK_SIZE
	.align		4
.L_5:
        /*0024*/ 	.byte	0x04, 0x12
        /*0026*/ 	.short	(.L_7 - .L_6)
	.align		4
.L_6:
        /*0028*/ 	.word	index@($__internal_0_$__cuda_sm20_div_rn_f64_full)
        /*002c*/ 	.word	0x00000000


	//----- nvinfo : EIATTR_FRAME_SIZE
	.align		4
.L_7:
        /*0030*/ 	.byte	0x04, 0x11
        /*0032*/ 	.short	(.L_9 - .L_8)
	.align		4
.L_8:
        /*0034*/ 	.word	index@($__internal_0_$__cuda_sm20_div_rn_f64_full)
        /*0038*/ 	.word	0x00000000


	//----- nvinfo : EIATTR_MIN_STACK_SIZE
	.align		4
.L_9:
        /*003c*/ 	.byte	0x04, 0x12
        /*003e*/ 	.short	(.L_11 - .L_10)
	.align		4
.L_10:
        /*0040*/ 	.word	index@(triton_per_fused_div_linalg_vector_norm_squeeze_2)
        /*0044*/ 	.word	0x00000000


	//----- nvinfo : EIATTR_FRAME_SIZE
	.align		4
.L_11:
        /*0048*/ 	.byte	0x04, 0x11
        /*004a*/ 	.short	(.L_13 - .L_12)
	.align		4
.L_12:
        /*004c*/ 	.word	index@(triton_per_fused_div_linalg_vector_norm_squeeze_2)
        /*0050*/ 	.word	0x00000000


	//----- nvinfo : EIATTR_MIN_STACK_SIZE
	.align		4
.L_13:
        /*0054*/ 	.byte	0x04, 0x12
        /*0056*/ 	.short	(.L_15 - .L_14)
	.align		4
.L_14:
        /*0058*/ 	.word	index@(triton_per_fused_div_linalg_vector_norm_squeeze_2)
        /*005c*/ 	.word	0x00000000
.L_15:


//--------------------- .nv.info.triton_per_fused_div_linalg_vector_norm_squeeze_2 --------------------------
	.section	.nv.info.triton_per_fused_div_linalg_vector_norm_squeeze_2,"",@"SHT_CUDA_INFO"
	.sectionflags	@""
	.align	4


	//----- nvinfo : EIATTR_CUDA_API_VERSION
	.align		4
        /*0000*/ 	.byte	0x04, 0x37
        /*0002*/ 	.short	(.L_17 - .L_16)
.L_16:
        /*0004*/ 	.word	0x0000007c


	//----- nvinfo : EIATTR_KPARAM_INFO
	.align		4
.L_17:
        /*0008*/ 	.byte	0x04, 0x17
        /*000a*/ 	.short	(.L_19 - .L_18)
.L_18:
        /*000c*/ 	.word	0x00000000
        /*0010*/ 	.short	0x0002
        /*0012*/ 	.short	0x000c
        /*0014*/ 	.byte	0x00, 0xf0, 0x11, 0x00


	//----- nvinfo : EIATTR_KPARAM_INFO
	.align		4
.L_19:
        /*0018*/ 	.byte	0x04, 0x17
        /*001a*/ 	.short	(.L_21 - .L_20)
.L_20:
        /*001c*/ 	.word	0x00000000
        /*0020*/ 	.short	0x0001
        /*0022*/ 	.short	0x0008
        /*0024*/ 	.byte	0x00, 0xf0, 0x11, 0x00


	//----- nvinfo : EIATTR_KPARAM_INFO
	.align		4
.L_21:
        /*0028*/ 	.byte	0x04, 0x17
        /*002a*/ 	.short	(.L_23 - .L_22)
.L_22:
        /*002c*/ 	.word	0x00000000
        /*0030*/ 	.short	0x0000
        /*0032*/ 	.short	0x0000
        /*0034*/ 	.byte	0x00, 0xf4, 0x21, 0x00


	//----- nvinfo : EIATTR_SPARSE_MMA_MASK
	.align		4
.L_23:
        /*0038*/ 	.byte	0x03, 0x50
        /*003a*/ 	.short	0x8000


	//----- nvinfo : EIATTR_MAXREG_COUNT
	.align		4
        /*003c*/ 	.byte	0x03, 0x1b
        /*003e*/ 	.short	0x00ff


	//----- nvinfo : EIATTR_COOP_GROUP_MASK_REGIDS
	.align		4
        /*0040*/ 	.byte	0x04, 0x29
        /*0042*/ 	.short	(.L_25 - .L_24)


	//   ....[0]....
.L_24:
        /*0044*/ 	.word	0xffffffff


	//   ....[1]....
        /*0048*/ 	.word	0xffffffff


	//   ....[2]....
        /*004c*/ 	.word	0xffffffff


	//   ....[3]....
        /*0050*/ 	.word	0xffffffff


	//   ....[4]....
        /*0054*/ 	.word	0xffffffff


	//   ....[5]....
        /*0058*/ 	.word	0xffffffff


	//----- nvinfo : EIATTR_COOP_GROUP_INSTR_OFFSETS
	.align		4
.L_25:
        /*005c*/ 	.byte	0x04, 0x28
        /*005e*/ 	.short	(.L_27 - .L_26)


	//   ....[0]....
.L_26:
        /*0060*/ 	.word	0x000001b0


	//   ....[1]....
        /*0064*/ 	.word	0x000001c0


	//   ....[2]....
        /*0068*/ 	.word	0x00000200


	//   ....[3]....
        /*006c*/ 	.word	0x00000210


	//   ....[4]....
        /*0070*/ 	.word	0x00000230


	//   ....[5]....
        /*0074*/ 	.word	0x00000240


	//----- nvinfo : EIATTR_EXIT_INSTR_OFFSETS
	.align		4
.L_27:
        /*0078*/ 	.byte	0x04, 0x1c
        /*007a*/ 	.short	(.L_29 - .L_28)


	//   ....[0]....
.L_28:
        /*007c*/ 	.word	0x000006e0


	//   ....[1]....
        /*0080*/ 	.word	0x00000700


	//----- nvinfo : EIATTR_REQNTID
	.align		4
.L_29:
        /*0084*/ 	.byte	0x04, 0x10
        /*0086*/ 	.short	(.L_31 - .L_30)
.L_30:
        /*0088*/ 	.word	0x00000040
        /*008c*/ 	.word	0x00000001
        /*0090*/ 	.word	0x00000001


	//----- nvinfo : EIATTR_CRS_STACK_SIZE
	.align		4
.L_31:
        /*0094*/ 	.byte	0x04, 0x1e
        /*0096*/ 	.short	(.L_33 - .L_32)
.L_32:
        /*0098*/ 	.word	0x00000000


	//----- nvinfo : EIATTR_CBANK_PARAM_SIZE
	.align		4
.L_33:
        /*009c*/ 	.byte	0x03, 0x19
        /*009e*/ 	.short	0x0010


	//----- nvinfo : EIATTR_PARAM_CBANK
	.align		4
        /*00a0*/ 	.byte	0x04, 0x0a
        /*00a2*/ 	.short	(.L_35 - .L_34)
	.align		4
.L_34:
        /*00a4*/ 	.word	index@(.nv.constant0.triton_per_fused_div_linalg_vector_norm_squeeze_2)
        /*00a8*/ 	.short	0x0210
        /*00aa*/ 	.short	0x0010


	//----- nvinfo : EIATTR_SW_WAR
	.align		4
.L_35:
        /*00ac*/ 	.byte	0x04, 0x36
        /*00ae*/ 	.short	(.L_37 - .L_36)
.L_36:
        /*00b0*/ 	.word	0x00000008
.L_37:


//--------------------- .nv.callgraph             --------------------------
	.section	.nv.callgraph,"",@"SHT_CUDA_CALLGRAPH"
	.align	4
	.sectionentsize	8
	.align		4
        /*0000*/ 	.word	0x00000000
	.align		4
        /*0004*/ 	.word	0xffffffff
	.align		4
        /*0008*/ 	.word	0x00000000
	.align		4
        /*000c*/ 	.word	0xfffffffe
	.align		4
        /*0010*/ 	.word	0x00000000
	.align		4
        /*0014*/ 	.word	0xfffffffd
	.align		4
        /*0018*/ 	.word	0x00000000
	.align		4
        /*001c*/ 	.word	0xfffffffc


//--------------------- .text.triton_per_fused_div_linalg_vector_norm_squeeze_2 --------------------------
	.section	.text.triton_per_fused_div_linalg_vector_norm_squeeze_2,"ax",@progbits
	.align	128
        .global         triton_per_fused_div_linalg_vector_norm_squeeze_2
        .type           triton_per_fused_div_linalg_vector_norm_squeeze_2,@function
        .size           triton_per_fused_div_linalg_vector_norm_squeeze_2,(.L_x_18 - triton_per_fused_div_linalg_vector_norm_squeeze_2)
        .other          triton_per_fused_div_linalg_vector_norm_squeeze_2,@"STO_CUDA_ENTRY STV_DEFAULT"
triton_per_fused_div_linalg_vector_norm_squeeze_2:
.text.triton_per_fused_div_linalg_vector_norm_squeeze_2:
[----:B------:R-:W0:Y:S02]  /*0000*/  LDC R1, c[0x0][0x28] ;  /* 0x00000a00ff017b82 */ /* 0x000e240000000800 */
[----:B------:R-:W1:Y:S01]  /*0010*/  S2R R2, SR_TID.X ;  /* 0x0000000000027919 */ /* 0x000e620000002100 */
[----:B------:R-:W2:Y:S01]  /*0020*/  S2UR UR4, SR_CTAID.X ;  /* 0x00000000000479c3 */ /* 0x000ea20000002500 */
[----:B------:R-:W-:Y:S02]  /*0030*/  CS2R R4, SRZ ;  /* 0x0000000000047805 */ /* 0x000fe4000001ff00 */
[----:B------:R-:W-:-:S05]  /*0040*/  CS2R R6, SRZ ;  /* 0x0000000000067805 */ /* 0x000fca000001ff00 */
[----:B------:R-:W3:Y:S01]  /*0050*/  LDC.64 R10, c[0x0][0x210] ;  /* 0x00008400ff0a7b82 */ /* 0x000ee20000000a00 */
[----:B--2---:R-:W-:Y:S01]  /*0060*/  USHF.L.U32 UR4, UR4, 0x3, URZ ;  /* 0x0000000304047899 */ /* 0x004fe2000800063f */
[----:B-1----:R-:W-:Y:S01]  /*0070*/  SHF.R.U32.HI R0, RZ, 0x3, R2 ;  /* 0x00000003ff007819 */ /* 0x002fe20000011602 */
[----:B------:R-:W-:-:S03]  /*0080*/  IMAD.SHL.U32 R2, R2, 0x2, RZ ;  /* 0x0000000202027824 */ /* 0x000fc600078e00ff */
[----:B------:R-:W-:Y:S02]  /*0090*/  SGXT.U32 R0, R0, 0x3 ;  /* 0x000000030000781a */ /* 0x000fe40000000000 */
[----:B------:R-:W-:Y:S02]  /*00a0*/  LOP3.LUT R3, R2, 0xe, RZ, 0xc0, !PT ;  /* 0x0000000e02037812 */ /* 0x000fe400078ec0ff */
[----:B------:R-:W-:Y:S01]  /*00b0*/  LOP3.LUT R0, R0, UR4, RZ, 0xfc, !PT ;  /* 0x0000000400007c12 */ /* 0x000fe2000f8efcff */
[----:B------:R-:W-:-:S03]  /*00c0*/  ULDC.64 UR4, c[0x0][0x208] ;  /* 0x0000820000047ab9 */ /* 0x000fc60000000a00 */
[C---:B------:R-:W-:Y:S01]  /*00d0*/  ISETP.GE.AND P1, PT, R0.reuse, 0x10, PT ;  /* 0x000000100000780c */ /* 0x040fe20003f26270 */
[----:B------:R-:W-:-:S04]  /*00e0*/  IMAD R3, R0, 0x10, R3 ;  /* 0x0000001000037824 */ /* 0x000fc800078e0203 */
[----:B---3--:R-:W-:-:S08]  /*00f0*/  IMAD.WIDE R10, R3, 0x8, R10 ;  /* 0x00000008030a7825 */ /* 0x008fd000078e020a */
[----:B------:R-:W-:Y:S05]  /*0100*/  @P1 BRA `(.L_x_0) ;  /* 0x0000000000041947 */ /* 0x000fea0003800000 */
[----:B------:R1:W5:Y:S02]  /*0110*/  LDG.E.128 R4, desc[UR4][R10.64] ;  /* 0x000000040a047981 */ /* 0x000364000c1e1d00 */
.L_x_0:
[----:B-----5:R-:W-:Y:S02]  /*0120*/  SEL R8, R6, RZ, !P1 ;  /* 0x000000ff06087207 */ /* 0x020fe40004800000 */
[----:B------:R-:W-:Y:S02]  /*0130*/  SEL R9, R7, RZ, !P1 ;  /* 0x000000ff07097207 */ /* 0x000fe40004800000 */
[----:B------:R-:W-:Y:S02]  /*0140*/  SEL R6, R4, RZ, !P1 ;  /* 0x000000ff04067207 */ /* 0x000fe40004800000 */
[----:B------:R-:W-:Y:S02]  /*0150*/  SEL R7, R5, RZ, !P1 ;  /* 0x000000ff05077207 */ /* 0x000fe40004800000 */
[----:B------:R-:W-:-:S08]  /*0160*/  DMUL R2, R8, R8 ;  /* 0x0000000808027228 */ /* 0x000fd00000000000 */
[----:B------:R-:W-:-:S10]  /*0170*/  DFMA R2, R6, R6, R2 ;  /* 0x000000060602722b */ /* 0x000fd40000000002 */
[----:B------:R-:W-:Y:S02]  /*0180*/  FSEL R18, R2, RZ, !P1 ;  /* 0x000000ff02127208 */ /* 0x000fe40004800000 */
[----:B------:R-:W-:Y:S01]  /*0190*/  FSEL R19, R3, RZ, !P1 ;  /* 0x000000ff03137208 */ /* 0x000fe20004800000 */
[----:B------:R-:W-:Y:S05]  /*01a0*/  WARPSYNC.ALL ;  /* 0x0000000000007948 */ /* 0x000fea0003800000 */
[----:B------:R-:W-:Y:S04]  /*01b0*/  SHFL.BFLY PT, R12, R18, 0x4, 0x1f ;  /* 0x0c801f00120c7f89 */ /* 0x000fe800000e0000 */
[----:B------:R-:W2:Y:S02]  /*01c0*/  SHFL.BFLY PT, R13, R19, 0x4, 0x1f ;  /* 0x0c801f00130d7f89 */ /* 0x000ea400000e0000 */
[----:B--2---:R-:W-:Y:S01]  /*01d0*/  DADD R12, R18, R12 ;  /* 0x00000000120c7229 */ /* 0x004fe2000000000c */
[----:B------:R-:W-:-:S02]  /*01e0*/  IMAD.MOV.U32 R18, RZ, RZ, 0x0 ;  /* 0x00000000ff127424 */ /* 0x000fc400078e00ff */
[----:B------:R-:W-:-:S04]  /*01f0*/  IMAD.MOV.U32 R19, RZ, RZ, 0x3fd80000 ;  /* 0x3fd80000ff137424 */ /* 0x000fc800078e00ff */
[----:B------:R-:W-:Y:S04]  /*0200*/  SHFL.BFLY PT, R14, R12, 0x2, 0x1f ;  /* 0x0c401f000c0e7f89 */ /* 0x000fe800000e0000 */
[----:B------:R-:W2:Y:S02]  /*0210*/  SHFL.BFLY PT, R15, R13, 0x2, 0x1f ;  /* 0x0c401f000d0f7f89 */ /* 0x000ea400000e0000 */
[----:B--2---:R-:W-:-:S07]  /*0220*/  DADD R14, R12, R14 ;  /* 0x000000000c0e7229 */ /* 0x004fce000000000e */
[----:B------:R-:W-:Y:S04]  /*0230*/  SHFL.BFLY PT, R4, R14, 0x1, 0x1f ;  /* 0x0c201f000e047f89 */ /* 0x000fe800000e0000 */
[----:B------:R-:W2:Y:S01]  /*0240*/  SHFL.BFLY PT, R5, R15, 0x1, 0x1f ;  /* 0x0c201f000f057f89 */ /* 0x000ea200000e0000 */
[----:B------:R-:W-:Y:S01]  /*0250*/  BSSY B0, `(.L_x_1) ;  /* 0x0000012000007945 */ /* 0x000fe20003800000 */
[----:B--2---:R-:W-:-:S06]  /*0260*/  DADD R4, R14, R4 ;  /* 0x000000000e047229 */ /* 0x004fcc0000000004 */
[----:B------:R-:W2:Y:S04]  /*0270*/  MUFU.RSQ64H R3, R5 ;  /* 0x0000000500037308 */ /* 0x000ea80000001c00 */
[----:B------:R-:W-:-:S05]  /*0280*/  VIADD R2, R5, 0xfcb00000 ;  /* 0xfcb0000005027836 */ /* 0x000fca0000000000 */
[----:B------:R-:W-:Y:S01]  /*0290*/  ISETP.GE.U32.AND P0, PT, R2, 0x7ca00000, PT ;  /* 0x7ca000000200780c */ /* 0x000fe20003f06070 */
[----:B--2---:R-:W-:-:S08]  /*02a0*/  DMUL R16, R2, R2 ;  /* 0x0000000202107228 */ /* 0x004fd00000000000 */
[----:B------:R-:W-:-:S08]  /*02b0*/  DFMA R16, R4, -R16, 1 ;  /* 0x3ff000000410742b */ /* 0x000fd00000000810 */
[----:B------:R-:W-:Y:S02]  /*02c0*/  DFMA R18, R16, R18, 0.5 ;  /* 0x3fe000001012742b */ /* 0x000fe40000000012 */
[----:B------:R-:W-:-:S08]  /*02d0*/  DMUL R16, R2, R16 ;  /* 0x0000001002107228 */ /* 0x000fd00000000000 */
[----:B------:R-:W-:-:S08]  /*02e0*/  DFMA R16, R18, R16, R2 ;  /* 0x000000101210722b */ /* 0x000fd00000000002 */
[----:B------:R-:W-:Y:S02]  /*02f0*/  DMUL R18, R4, R16 ;  /* 0x0000001004127228 */ /* 0x000fe40000000000 */
[----:B------:R-:W-:Y:S02]  /*0300*/  VIADD R15, R17, 0xfff00000 ;  /* 0xfff00000110f7836 */ /* 0x000fe40000000000 */
[----:B------:R-:W-:-:S04]  /*0310*/  IMAD.MOV.U32 R14, RZ, RZ, R16 ;  /* 0x000000ffff0e7224 */ /* 0x000fc800078e0010 */
[----:B------:R-:W-:-:S08]  /*0320*/  DFMA R20, R18, -R18, R4 ;  /* 0x800000121214722b */ /* 0x000fd00000000004 */
[----:B------:R-:W-:Y:S01]  /*0330*/  DFMA R12, R20, R14, R18 ;  /* 0x0000000e140c722b */ /* 0x000fe20000000012 */
[----:B------:R-:W-:Y:S10]  /*0340*/  @!P0 BRA `(.L_x_2) ;  /* 0x0000000000088947 */ /* 0x000ff40003800000 */
[----:B------:R-:W-:-:S07]  /*0350*/  MOV R0, 0x370 ;  /* 0x0000037000007802 */ /* 0x000fce0000000f00 */
[----:B01----:R-:W-:Y:S05]  /*0360*/  CALL.REL.NOINC `($__internal_1_$__cuda_sm20_dsqrt_rn_f64_mediumpath_v1) ;  /* 0x0000000800647944 */ /* 0x003fea0003c00000 */
.L_x_2:
[----:B------:R-:W-:Y:S05]  /*0370*/  BSYNC B0 ;  /* 0x0000000000007941 */ /* 0x000fea0003800000 */
.L_x_1:
[C---:B------:R-:W-:Y:S01]  /*0380*/  DSETP.NAN.AND P2, PT, R12.reuse, R12, PT ;  /* 0x0000000c0c00722a */ /* 0x040fe20003f48000 */
[----:B------:R-:W-:Y:S01]  /*0390*/  UMOV UR6, 0x812dea11 ;  /* 0x812dea1100067882 */ /* 0x000fe20000000000 */
[----:B------:R-:W-:Y:S01]  /*03a0*/  UMOV UR7, 0x3d719799 ;  /* 0x3d71979900077882 */ /* 0x000fe20000000000 */
[----:B------:R-:W-:Y:S01]  /*03b0*/  IMAD.MOV.U32 R4, RZ, RZ, 0x1 ;  /* 0x00000001ff047424 */ /* 0x000fe200078e00ff */
[----:B------:R-:W-:Y:S01]  /*03c0*/  DSETP.GT.AND P0, PT, R12, UR6, PT ;  /* 0x000000060c007e2a */ /* 0x000fe2000bf04000 */
[----:B------:R-:W-:Y:S01]  /*03d0*/  BSSY B0, `(.L_x_3) ;  /* 0x0000018000007945 */ /* 0x000fe20003800000 */
[----:B------:R-:W-:-:S04]  /*03e0*/  FSEL R3, R13, 0.058982465416193008423, P2 ;  /* 0x3d7197990d037808 */ /* 0x000fc80001000000 */
[----:B------:R-:W-:Y:S02]  /*03f0*/  FSEL R3, R13, R3, P0 ;  /* 0x000000030d037208 */ /* 0x000fe40000000000 */
[C---:B------:R-:W-:Y:S02]  /*0400*/  FSEL R13, R12.reuse, -3.1943016081226573927e-38, P2 ;  /* 0x812dea110c0d7808 */ /* 0x040fe40001000000 */
[----:B------:R-:W2:Y:S01]  /*0410*/  MUFU.RCP64H R5, R3 ;  /* 0x0000000300057308 */ /* 0x000ea20000001800 */
[----:B------:R-:W-:Y:S02]  /*0420*/  FSETP.GEU.AND P2, PT, |R7|, 6.5827683646048100446e-37, PT ;  /* 0x036000000700780b */ /* 0x000fe40003f4e200 */
[----:B------:R-:W-:-:S06]  /*0430*/  FSEL R2, R12, R13, P0 ;  /* 0x0000000d0c027208 */ /* 0x000fcc0000000000 */
[----:B--2---:R-:W-:-:S08]  /*0440*/  DFMA R12, -R2, R4, 1 ;  /* 0x3ff00000020c742b */ /* 0x004fd00000000104 */
[----:B------:R-:W-:-:S08]  /*0450*/  DFMA R12, R12, R12, R12 ;  /* 0x0000000c0c0c722b */ /* 0x000fd0000000000c */
[----:B------:R-:W-:-:S08]  /*0460*/  DFMA R12, R4, R12, R4 ;  /* 0x0000000c040c722b */ /* 0x000fd00000000004 */
[----:B------:R-:W-:-:S08]  /*0470*/  DFMA R4, -R2, R12, 1 ;  /* 0x3ff000000204742b */ /* 0x000fd0000000010c */
[----:B------:R-:W-:-:S08]  /*0480*/  DFMA R4, R12, R4, R12 ;  /* 0x000000040c04722b */ /* 0x000fd0000000000c */
[----:B------:R-:W-:-:S08]  /*0490*/  DMUL R12, R6, R4 ;  /* 0x00000004060c7228 */ /* 0x000fd00000000000 */
[----:B------:R-:W-:-:S08]  /*04a0*/  DFMA R14, -R2, R12, R6 ;  /* 0x0000000c020e722b */ /* 0x000fd00000000106 */
[----:B------:R-:W-:-:S10]  /*04b0*/  DFMA R4, R4, R14, R12 ;  /* 0x0000000e0404722b */ /* 0x000fd4000000000c */
[----:B------:R-:W-:-:S05]  /*04c0*/  FFMA R0, RZ, R3, R5 ;  /* 0x00000003ff007223 */ /* 0x000fca0000000005 */
[----:B------:R-:W-:-:S13]  /*04d0*/  FSETP.GT.AND P0, PT, |R0|, 1.469367938527859385e-39, PT ;  /* 0x001000000000780b */ /* 0x000fda0003f04200 */
[----:B------:R-:W-:Y:S05]  /*04e0*/  @P0 BRA P2, `(.L_x_4) ;  /* 0x0000000000180947 */ /* 0x000fea0001000000 */
[----:B------:R-:W-:Y:S01]  /*04f0*/  IMAD.MOV.U32 R16, RZ, RZ, R2 ;  /* 0x000000ffff107224 */ /* 0x000fe200078e0002 */
[----:B------:R-:W-:Y:S01]  /*0500*/  MOV R0, 0x530 ;  /* 0x0000053000007802 */ /* 0x000fe20000000f00 */
[----:B------:R-:W-:-:S07]  /*0510*/  IMAD.MOV.U32 R17, RZ, RZ, R3 ;  /* 0x000000ffff117224 */ /* 0x000fce00078e0003 */
[----:B01----:R-:W-:Y:S05]  /*0520*/  CALL.REL.NOINC `($__internal_0_$__cuda_sm20_div_rn_f64_full) ;  /* 0x0000000000787944 */ /* 0x003fea0003c00000 */
[----:B------:R-:W-:Y:S02]  /*0530*/  IMAD.MOV.U32 R4, RZ, RZ, R18 ;  /* 0x000000ffff047224 */ /* 0x000fe400078e0012 */
[----:B------:R-:W-:-:S07]  /*0540*/  IMAD.MOV.U32 R5, RZ, RZ, R19 ;  /* 0x000000ffff057224 */ /* 0x000fce00078e0013 */
.L_x_4:
[----:B------:R-:W-:Y:S05]  /*0550*/  BSYNC B0 ;  /* 0x0000000000007941 */ /* 0x000fea0003800000 */
.L_x_3:
[----:B------:R-:W2:Y:S01]  /*0560*/  MUFU.RCP64H R7, R3 ;  /* 0x0000000300077308 */ /* 0x000ea20000001800 */
[----:B------:R-:W-:Y:S01]  /*0570*/  IMAD.MOV.U32 R6, RZ, RZ, 0x1 ;  /* 0x00000001ff067424 */ /* 0x000fe200078e00ff */
[----:B------:R-:W-:Y:S01]  /*0580*/  FSETP.GEU.AND P2, PT, |R9|, 6.5827683646048100446e-37, PT ;  /* 0x036000000900780b */ /* 0x000fe20003f4e200 */
[----:B------:R-:W-:Y:S04]  /*0590*/  BSSY B0, `(.L_x_5) ;  /* 0x0000014000007945 */ /* 0x000fe80003800000 */
        /* <DEDUP_REMOVED lines=13> */
[----:B------:R-:W-:Y:S02]  /*0670*/  IMAD.MOV.U32 R7, RZ, RZ, R9 ;  /* 0x000000ffff077224 */ /* 0x000fe400078e0009 */
[----:B------:R-:W-:Y:S02]  /*0680*/  IMAD.MOV.U32 R16, RZ, RZ, R2 ;  /* 0x000000ffff107224 */ /* 0x000fe400078e0002 */
[----:B------:R-:W-:-:S07]  /*0690*/  IMAD.MOV.U32 R17, RZ, RZ, R3 ;  /* 0x000000ffff117224 */ /* 0x000fce00078e0003 */
[----:B01----:R-:W-:Y:S05]  /*06a0*/  CALL.REL.NOINC `($__internal_0_$__cuda_sm20_div_rn_f64_full) ;  /* 0x0000000000187944 */ /* 0x003fea0003c00000 */
[----:B------:R-:W-:Y:S02]  /*06b0*/  IMAD.MOV.U32 R6, RZ, RZ, R18 ;  /* 0x000000ffff067224 */ /* 0x000fe400078e0012 */
[----:B------:R-:W-:-:S07]  /*06c0*/  IMAD.MOV.U32 R7, RZ, RZ, R19 ;  /* 0x000000ffff077224 */ /* 0x000fce00078e0013 */
.L_x_6:
[----:B------:R-:W-:Y:S05]  /*06d0*/  BSYNC B0 ;  /* 0x0000000000007941 */ /* 0x000fea0003800000 */
.L_x_5:
[----:B------:R-:W-:Y:S05]  /*06e0*/  @P1 EXIT ;  /* 0x000000000000194d */ /* 0x000fea0003800000 */
[----:B------:R-:W-:Y:S01]  /*06f0*/  STG.E.128 desc[UR4][R10.64], R4 ;  /* 0x000000040a007986 */ /* 0x000fe2000c101d04 */
[----:B------:R-:W-:Y:S05]  /*0700*/  EXIT ;  /* 0x000000000000794d */ /* 0x000fea0003800000 */
        .weak           $__internal_0_$__cuda_sm20_div_rn_f64_full
        .type           $__internal_0_$__cuda_sm20_div_rn_f64_full,@function
        .size           $__internal_0_$__cuda_sm20_div_rn_f64_full,($__internal_1_$__cuda_sm20_dsqrt_rn_f64_mediumpath_v1 - $__internal_0_$__cuda_sm20_div_rn_f64_full)
$__internal_0_$__cuda_sm20_div_rn_f64_full:
[----:B------:R-:W-:Y:S01]  /*0710*/  IMAD.MOV.U32 R13, RZ, RZ, R7 ;  /* 0x000000ffff0d7224 */ /* 0x000fe200078e0007 */
[C---:B------:R-:W-:Y:S01]  /*0720*/  FSETP.GEU.AND P0, PT, |R17|.reuse, 1.469367938527859385e-39, PT ;  /* 0x001000001100780b */ /* 0x040fe20003f0e200 */
[----:B------:R-:W-:Y:S01]  /*0730*/  IMAD.MOV.U32 R25, RZ, RZ, 0x1ca00000 ;  /* 0x1ca00000ff197424 */ /* 0x000fe200078e00ff */
[----:B------:R-:W-:Y:S01]  /*0740*/  LOP3.LUT R14, R17, 0x800fffff, RZ, 0xc0, !PT ;  /* 0x800fffff110e7812 */ /* 0x000fe200078ec0ff */
[----:B------:R-:W-:Y:S01]  /*0750*/  IMAD.MOV.U32 R12, RZ, RZ, R6 ;  /* 0x000000ffff0c7224 */ /* 0x000fe200078e0006 */
[C---:B------:R-:W-:Y:S01]  /*0760*/  FSETP.GEU.AND P3, PT, |R13|.reuse, 1.469367938527859385e-39, PT ;  /* 0x001000000d00780b */ /* 0x040fe20003f6e200 */
[----:B------:R-:W-:Y:S01]  /*0770*/  IMAD.MOV.U32 R18, RZ, RZ, 0x1 ;  /* 0x00000001ff127424 */ /* 0x000fe200078e00ff */
[----:B------:R-:W-:Y:S01]  /*0780*/  LOP3.LUT R15, R14, 0x3ff00000, RZ, 0xfc, !PT ;  /* 0x3ff000000e0f7812 */ /* 0x000fe200078efcff */
[----:B------:R-:W-:Y:S01]  /*0790*/  IMAD.MOV.U32 R14, RZ, RZ, R16 ;  /* 0x000000ffff0e7224 */ /* 0x000fe200078e0010 */
[----:B------:R-:W-:Y:S01]  /*07a0*/  LOP3.LUT R24, R13, 0x7ff00000, RZ, 0xc0, !PT ;  /* 0x7ff000000d187812 */ /* 0x000fe200078ec0ff */
[----:B------:R-:W-:Y:S01]  /*07b0*/  IMAD.MOV.U32 R6, RZ, RZ, R12 ;  /* 0x000000ffff067224 */ /* 0x000fe200078e000c */
[----:B------:R-:W-:Y:S01]  /*07c0*/  LOP3.LUT R27, R17, 0x7ff00000, RZ, 0xc0, !PT ;  /* 0x7ff00000111b7812 */ /* 0x000fe200078ec0ff */
[----:B------:R-:W-:Y:S02]  /*07d0*/  BSSY B1, `(.L_x_7) ;  /* 0x000004f000017945 */ /* 0x000fe40003800000 */
[----:B------:R-:W-:Y:S01]  /*07e0*/  @!P0 DMUL R14, R16, 8.98846567431157953865e+307 ;  /* 0x7fe00000100e8828 */ /* 0x000fe20000000000 */
[----:B------:R-:W-:-:S03]  /*07f0*/  ISETP.GE.U32.AND P2, PT, R24, R27, PT ;  /* 0x0000001b1800720c */ /* 0x000fc60003f46070 */
[----:B------:R-:W-:Y:S01]  /*0800*/  @!P3 LOP3.LUT R7, R17, 0x7ff00000, RZ, 0xc0, !PT ;  /* 0x7ff000001107b812 */ /* 0x000fe200078ec0ff */
[----:B------:R-:W-:Y:S01]  /*0810*/  @!P3 IMAD.MOV.U32 R20, RZ, RZ, RZ ;  /* 0x000000ffff14b224 */ /* 0x000fe200078e00ff */
[----:B------:R-:W0:Y:S02]  /*0820*/  MUFU.RCP64H R19, R15 ;  /* 0x0000000f00137308 */ /* 0x000e240000001800 */
[----:B------:R-:W-:Y:S02]  /*0830*/  @!P3 ISETP.GE.U32.AND P4, PT, R24, R7, PT ;  /* 0x000000071800b20c */ /* 0x000fe40003f86070 */
[C---:B------:R-:W-:Y:S02]  /*0840*/  SEL R7, R25.reuse, 0x63400000, !P2 ;  /* 0x6340000019077807 */ /* 0x040fe40005000000 */
[----:B------:R-:W-:Y:S02]  /*0850*/  @!P3 SEL R21, R25, 0x63400000, !P4 ;  /* 0x634000001915b807 */ /* 0x000fe40006000000 */
[----:B------:R-:W-:-:S02]  /*0860*/  LOP3.LUT R7, R7, 0x800fffff, R13, 0xf8, !PT ;  /* 0x800fffff07077812 */ /* 0x000fc400078ef80d */
[----:B------:R-:W-:Y:S02]  /*0870*/  @!P3 LOP3.LUT R21, R21, 0x80000000, R13, 0xf8, !PT ;  /* 0x800000001515b812 */ /* 0x000fe400078ef80d */
[----:B------:R-:W-:Y:S02]  /*0880*/  @!P0 LOP3.LUT R27, R15, 0x7ff00000, RZ, 0xc0, !PT ;  /* 0x7ff000000f1b8812 */ /* 0x000fe400078ec0ff */
[----:B------:R-:W-:-:S06]  /*0890*/  @!P3 LOP3.LUT R21, R21, 0x100000, RZ, 0xfc, !PT ;  /* 0x001000001515b812 */ /* 0x000fcc00078efcff */
[----:B------:R-:W-:Y:S02]  /*08a0*/  @!P3 DFMA R6, R6, 2, -R20 ;  /* 0x400000000606b82b */ /* 0x000fe40000000814 */
[----:B0-----:R-:W-:-:S08]  /*08b0*/  DFMA R20, R18, -R14, 1 ;  /* 0x3ff000001214742b */ /* 0x001fd0000000080e */
[----:B------:R-:W-:-:S08]  /*08c0*/  DFMA R20, R20, R20, R20 ;  /* 0x000000141414722b */ /* 0x000fd00000000014 */
[----:B------:R-:W-:-:S08]  /*08d0*/  DFMA R18, R18, R20, R18 ;  /* 0x000000141212722b */ /* 0x000fd00000000012 */
[----:B------:R-:W-:-:S08]  /*08e0*/  DFMA R20, R18, -R14, 1 ;  /* 0x3ff000001214742b */ /* 0x000fd0000000080e */
[----:B------:R-:W-:-:S08]  /*08f0*/  DFMA R18, R18, R20, R18 ;  /* 0x000000141212722b */ /* 0x000fd00000000012 */
[----:B------:R-:W-:-:S08]  /*0900*/  DMUL R20, R18, R6 ;  /* 0x0000000612147228 */ /* 0x000fd00000000000 */
[----:B------:R-:W-:-:S08]  /*0910*/  DFMA R22, R20, -R14, R6 ;  /* 0x8000000e1416722b */ /* 0x000fd00000000006 */
[----:B------:R-:W-:Y:S01]  /*0920*/  DFMA R22, R18, R22, R20 ;  /* 0x000000161216722b */ /* 0x000fe20000000014 */
[----:B------:R-:W-:Y:S01]  /*0930*/  IMAD.MOV.U32 R20, RZ, RZ, R24 ;  /* 0x000000ffff147224 */ /* 0x000fe200078e0018 */
[----:B------:R-:W-:-:S05]  /*0940*/  @!P3 LOP3.LUT R20, R7, 0x7ff00000, RZ, 0xc0, !PT ;  /* 0x7ff000000714b812 */ /* 0x000fca00078ec0ff */
[----:B------:R-:W-:-:S05]  /*0950*/  VIADD R18, R20, 0xffffffff ;  /* 0xffffffff14127836 */ /* 0x000fca0000000000 */
[----:B------:R-:W-:Y:S01]  /*0960*/  ISETP.GT.U32.AND P0, PT, R18, 0x7feffffe, PT ;  /* 0x7feffffe1200780c */ /* 0x000fe20003f04070 */
[----:B------:R-:W-:-:S05]  /*0970*/  VIADD R18, R27, 0xffffffff ;  /* 0xffffffff1b127836 */ /* 0x000fca0000000000 */
[----:B------:R-:W-:-:S13]  /*0980*/  ISETP.GT.U32.OR P0, PT, R18, 0x7feffffe, P0 ;  /* 0x7feffffe1200780c */ /* 0x000fda0000704470 */
[----:B------:R-:W-:Y:S05]  /*0990*/  @P0 BRA `(.L_x_8) ;  /* 0x0000000000740947 */ /* 0x000fea0003800000 */
[----:B------:R-:W-:Y:S01]  /*09a0*/  LOP3.LUT R19, R17, 0x7ff00000, RZ, 0xc0, !PT ;  /* 0x7ff0000011137812 */ /* 0x000fe200078ec0ff */
[----:B------:R-:W-:Y:S01]  /*09b0*/  UMOV UR6, 0xb9600000 ;  /* 0xb960000000067882 */ /* 0x000fe20000000000 */
[----:B------:R-:W-:Y:S02]  /*09c0*/  IMAD.MOV.U32 R20, RZ, RZ, RZ ;  /* 0x000000ffff147224 */ /* 0x000fe400078e00ff */
[----:B------:R-:W-:Y:S01]  /*09d0*/  ISETP.GE.U32.AND P0, PT, R24, R19, PT ;  /* 0x000000131800720c */ /* 0x000fe20003f06070 */
[----:B------:R-:W-:-:S03]  /*09e0*/  IMAD.MOV R13, RZ, RZ, -R19 ;  /* 0x000000ffff0d7224 */ /* 0x000fc600078e0a13 */
[----:B------:R-:W-:Y:S02]  /*09f0*/  SEL R25, R25, 0x63400000, !P0 ;  /* 0x6340000019197807 */ /* 0x000fe40004000000 */
[----:B------:R-:W-:-:S04]  /*0a00*/  VIADDMNMX R24, R24, R13, UR6, !PT ;  /* 0x0000000618187e46 */ /* 0x000fc8000f80010d */
[----:B------:R-:W-:-:S05]  /*0a10*/  VIMNMX R12, R24, 0x46a00000, PT ;  /* 0x46a00000180c7848 */ /* 0x000fca0003fe0100 */
[----:B------:R-:W-:-:S04]  /*0a20*/  IMAD.IADD R12, R12, 0x1, -R25 ;  /* 0x000000010c0c7824 */ /* 0x000fc800078e0a19 */
[----:B------:R-:W-:-:S06]  /*0a30*/  VIADD R21, R12, 0x7fe00000 ;  /* 0x7fe000000c157836 */ /* 0x000fcc0000000000 */
[----:B------:R-:W-:-:S10]  /*0a40*/  DMUL R18, R22, R20 ;  /* 0x0000001416127228 */ /* 0x000fd40000000000 */
[----:B------:R-:W-:-:S13]  /*0a50*/  FSETP.GTU.AND P0, PT, |R19|, 1.469367938527859385e-39, PT ;  /* 0x001000001300780b */ /* 0x000fda0003f0c200 */
[----:B------:R-:W-:Y:S05]  /*0a60*/  @P0 BRA `(.L_x_9) ;  /* 0x0000000000940947 */ /* 0x000fea0003800000 */
[----:B------:R-:W-:Y:S01]  /*0a70*/  DFMA R6, R22, -R14, R6 ;  /* 0x8000000e1606722b */ /* 0x000fe20000000006 */
[----:B------:R-:W-:-:S09]  /*0a80*/  IMAD.MOV.U32 R20, RZ, RZ, RZ ;  /* 0x000000ffff147224 */ /* 0x000fd200078e00ff */
[----:B------:R-:W-:Y:S02]  /*0a90*/  FSETP.NEU.AND P0, PT, R7, RZ, PT ;  /* 0x000000ff0700720b */ /* 0x000fe40003f0d000 */
[----:B------:R-:W-:-:S04]  /*0aa0*/  LOP3.LUT R17, R7, 0x80000000, R17, 0x48, !PT ;  /* 0x8000000007117812 */ /* 0x000fc800078e4811 */
[----:B------:R-:W-:-:S07]  /*0ab0*/  LOP3.LUT R21, R17, R21, RZ, 0xfc, !PT ;  /* 0x0000001511157212 */ /* 0x000fce00078efcff */
[----:B------:R-:W-:Y:S05]  /*0ac0*/  @!P0 BRA `(.L_x_9) ;  /* 0x00000000007c8947 */ /* 0x000fea0003800000 */
[----:B------:R-:W-:Y:S01]  /*0ad0*/  IMAD.MOV R7, RZ, RZ, -R12 ;  /* 0x000000ffff077224 */ /* 0x000fe200078e0a0c */
[----:B------:R-:W-:Y:S01]  /*0ae0*/  DMUL.RP R20, R22, R20 ;  /* 0x0000001416147228 */ /* 0x000fe20000008000 */
[----:B------:R-:W-:-:S06]  /*0af0*/  IMAD.MOV.U32 R6, RZ, RZ, RZ ;  /* 0x000000ffff067224 */ /* 0x000fcc00078e00ff */
[----:B------:R-:W-:-:S03]  /*0b00*/  DFMA R6, R18, -R6, R22 ;  /* 0x800000061206722b */ /* 0x000fc60000000016 */
[----:B------:R-:W-:-:S03]  /*0b10*/  LOP3.LUT R17, R21, R17, RZ, 0x3c, !PT ;  /* 0x0000001115117212 */ /* 0x000fc600078e3cff */
[----:B------:R-:W-:-:S04]  /*0b20*/  IADD3 R6, -R12, -0x43300000, RZ ;  /* 0xbcd000000c067810 */ /* 0x000fc80007ffe1ff */
[----:B------:R-:W-:-:S04]  /*0b30*/  FSETP.NEU.AND P0, PT, |R7|, R6, PT ;  /* 0x000000060700720b */ /* 0x000fc80003f0d200 */
[----:B------:R-:W-:Y:S02]  /*0b40*/  FSEL R18, R20, R18, !P0 ;  /* 0x0000001214127208 */ /* 0x000fe40004000000 */
[----:B------:R-:W-:Y:S01]  /*0b50*/  FSEL R19, R17, R19, !P0 ;  /* 0x0000001311137208 */ /* 0x000fe20004000000 */
[----:B------:R-:W-:Y:S06]  /*0b60*/  BRA `(.L_x_9) ;  /* 0x0000000000547947 */ /* 0x000fec0003800000 */
.L_x_8:
[----:B------:R-:W-:-:S14]  /*0b70*/  DSETP.NAN.AND P0, PT, R12, R12, PT ;  /* 0x0000000c0c00722a */ /* 0x000fdc0003f08000 */
[----:B------:R-:W-:Y:S05]  /*0b80*/  @P0 BRA `(.L_x_10) ;  /* 0x0000000000440947 */ /* 0x000fea0003800000 */
[----:B------:R-:W-:-:S14]  /*0b90*/  DSETP.NAN.AND P0, PT, R16, R16, PT ;  /* 0x000000101000722a */ /* 0x000fdc0003f08000 */
[----:B------:R-:W-:Y:S05]  /*0ba0*/  @P0 BRA `(.L_x_11) ;  /* 0x0000000000300947 */ /* 0x000fea0003800000 */
[----:B------:R-:W-:Y:S01]  /*0bb0*/  ISETP.NE.AND P0, PT, R20, R27, PT ;  /* 0x0000001b1400720c */ /* 0x000fe20003f05270 */
[----:B------:R-:W-:Y:S02]  /*0bc0*/  IMAD.MOV.U32 R18, RZ, RZ, 0x0 ;  /* 0x00000000ff127424 */ /* 0x000fe400078e00ff */
[----:B------:R-:W-:-:S10]  /*0bd0*/  IMAD.MOV.U32 R19, RZ, RZ, -0x80000 ;  /* 0xfff80000ff137424 */ /* 0x000fd400078e00ff */
[----:B------:R-:W-:Y:S05]  /*0be0*/  @!P0 BRA `(.L_x_9) ;  /* 0x0000000000348947 */ /* 0x000fea0003800000 */
[----:B------:R-:W-:Y:S02]  /*0bf0*/  ISETP.NE.AND P0, PT, R20, 0x7ff00000, PT ;  /* 0x7ff000001400780c */ /* 0x000fe40003f05270 */
[----:B------:R-:W-:Y:S02]  /*0c00*/  LOP3.LUT R19, R13, 0x80000000, R17, 0x48, !PT ;  /* 0x800000000d137812 */ /* 0x000fe400078e4811 */
[----:B------:R-:W-:-:S13]  /*0c10*/  ISETP.EQ.OR P0, PT, R27, RZ, !P0 ;  /* 0x000000ff1b00720c */ /* 0x000fda0004702670 */
[----:B------:R-:W-:Y:S01]  /*0c20*/  @P0 LOP3.LUT R6, R19, 0x7ff00000, RZ, 0xfc, !PT ;  /* 0x7ff0000013060812 */ /* 0x000fe200078efcff */
[----:B------:R-:W-:Y:S02]  /*0c30*/  @!P0 IMAD.MOV.U32 R18, RZ, RZ, RZ ;  /* 0x000000ffff128224 */ /* 0x000fe400078e00ff */
[----:B------:R-:W-:Y:S02]  /*0c40*/  @P0 IMAD.MOV.U32 R18, RZ, RZ, RZ ;  /* 0x000000ffff120224 */ /* 0x000fe400078e00ff */
[----:B------:R-:W-:Y:S01]  /*0c50*/  @P0 IMAD.MOV.U32 R19, RZ, RZ, R6 ;  /* 0x000000ffff130224 */ /* 0x000fe200078e0006 */
[----:B------:R-:W-:Y:S06]  /*0c60*/  BRA `(.L_x_9) ;  /* 0x0000000000147947 */ /* 0x000fec0003800000 */
.L_x_11:
[----:B------:R-:W-:Y:S01]  /*0c70*/  LOP3.LUT R19, R17, 0x80000, RZ, 0xfc, !PT ;  /* 0x0008000011137812 */ /* 0x000fe200078efcff */
[----:B------:R-:W-:Y:S01]  /*0c80*/  IMAD.MOV.U32 R18, RZ, RZ, R16 ;  /* 0x000000ffff127224 */ /* 0x000fe200078e0010 */
[----:B------:R-:W-:Y:S06]  /*0c90*/  BRA `(.L_x_9) ;  /* 0x0000000000087947 */ /* 0x000fec0003800000 */
.L_x_10:
[----:B------:R-:W-:Y:S01]  /*0ca0*/  LOP3.LUT R19, R13, 0x80000, RZ, 0xfc, !PT ;  /* 0x000800000d137812 */ /* 0x000fe200078efcff */
[----:B------:R-:W-:-:S07]  /*0cb0*/  IMAD.MOV.U32 R18, RZ, RZ, R12 ;  /* 0x000000ffff127224 */ /* 0x000fce00078e000c */
.L_x_9:
[----:B------:R-:W-:Y:S05]  /*0cc0*/  BSYNC B1 ;  /* 0x0000000000017941 */ /* 0x000fea0003800000 */
.L_x_7:
[----:B------:R-:W-:Y:S02]  /*0cd0*/  IMAD.MOV.U32 R6, RZ, RZ, R0 ;  /* 0x000000ffff067224 */ /* 0x000fe400078e0000 */
[----:B------:R-:W-:-:S04]  /*0ce0*/  IMAD.MOV.U32 R7, RZ, RZ, 0x0 ;  /* 0x00000000ff077424 */ /* 0x000fc800078e00ff */
[----:B------:R-:W-:Y:S05]  /*0cf0*/  RET.REL.NODEC R6 `(triton_per_fused_div_linalg_vector_norm_squeeze_2) ;  /* 0xfffffff006c07950 */ /* 0x000fea0003c3ffff */
        .weak           $__internal_1_$__cuda_sm20_dsqrt_rn_f64_mediumpath_v1
        .type           $__internal_1_$__cuda_sm20_dsqrt_rn_f64_mediumpath_v1,@function
        .size           $__internal_1_$__cuda_sm20_dsqrt_rn_f64_mediumpath_v1,(.L_x_18 - $__internal_1_$__cuda_sm20_dsqrt_rn_f64_mediumpath_v1)
$__internal_1_$__cuda_sm20_dsqrt_rn_f64_mediumpath_v1:
[----:B------:R-:W-:Y:S01]  /*0d00*/  ISETP.GE.U32.AND P0, PT, R2, -0x3400000, PT ;  /* 0xfcc000000200780c */ /* 0x000fe20003f06070 */
[----:B------:R-:W-:Y:S01]  /*0d10*/  BSSY B1, `(.L_x_12) ;  /* 0x0000026000017945 */ /* 0x000fe20003800000 */
[----:B------:R-:W-:Y:S02]  /*0d20*/  IMAD.MOV.U32 R14, RZ, RZ, R16 ;  /* 0x000000ffff0e7224 */ /* 0x000fe400078e0010 */
[----:B------:R-:W-:Y:S02]  /*0d30*/  IMAD.MOV.U32 R2, RZ, RZ, R20 ;  /* 0x000000ffff027224 */ /* 0x000fe400078e0014 */
[----:B------:R-:W-:-:S07]  /*0d40*/  IMAD.MOV.U32 R3, RZ, RZ, R21 ;  /* 0x000000ffff037224 */ /* 0x000fce00078e0015 */
[----:B------:R-:W-:Y:S05]  /*0d50*/  @!P0 BRA `(.L_x_13) ;  /* 0x0000000000208947 */ /* 0x000fea0003800000 */
[----:B------:R-:W-:-:S10]  /*0d60*/  DFMA.RM R2, R2, R14, R18 ;  /* 0x0000000e0202722b */ /* 0x000fd40000004012 */
[----:B------:R-:W-:-:S05]  /*0d70*/  IADD3 R12, P0, R2, 0x1, RZ ;  /* 0x00000001020c7810 */ /* 0x000fca0007f1e0ff */
[----:B------:R-:W-:-:S06]  /*0d80*/  IMAD.X R13, RZ, RZ, R3, P0 ;  /* 0x000000ffff0d7224 */ /* 0x000fcc00000e0603 */
[----:B------:R-:W-:-:S08]  /*0d90*/  DFMA.RP R4, -R2, R12, R4 ;  /* 0x0000000c0204722b */ /* 0x000fd00000008104 */
[----:B------:R-:W-:-:S06]  /*0da0*/  DSETP.GT.AND P0, PT, R4, RZ, PT ;  /* 0x000000ff0400722a */ /* 0x000fcc0003f04000 */
[----:B------:R-:W-:Y:S02]  /*0db0*/  FSEL R2, R12, R2, P0 ;  /* 0x000000020c027208 */ /* 0x000fe40000000000 */
[----:B------:R-:W-:Y:S01]  /*0dc0*/  FSEL R3, R13, R3, P0 ;  /* 0x000000030d037208 */ /* 0x000fe20000000000 */
[----:B------:R-:W-:Y:S06]  /*0dd0*/  BRA `(.L_x_14) ;  /* 0x0000000000647947 */ /* 0x000fec0003800000 */
.L_x_13:
[----:B------:R-:W-:-:S14]  /*0de0*/  DSETP.NE.AND P0, PT, R4, RZ, PT ;  /* 0x000000ff0400722a */ /* 0x000fdc0003f05000 */
[----:B------:R-:W-:Y:S05]  /*0df0*/  @!P0 BRA `(.L_x_15) ;  /* 0x0000000000588947 */ /* 0x000fea0003800000 */
[----:B------:R-:W-:-:S13]  /*0e00*/  ISETP.GE.AND P0, PT, R5, RZ, PT ;  /* 0x000000ff0500720c */ /* 0x000fda0003f06270 */
[----:B------:R-:W-:Y:S02]  /*0e10*/  @!P0 IMAD.MOV.U32 R2, RZ, RZ, 0x0 ;  /* 0x00000000ff028424 */ /* 0x000fe400078e00ff */
[----:B------:R-:W-:Y:S01]  /*0e20*/  @!P0 IMAD.MOV.U32 R3, RZ, RZ, -0x80000 ;  /* 0xfff80000ff038424 */ /* 0x000fe200078e00ff */
[----:B------:R-:W-:Y:S06]  /*0e30*/  @!P0 BRA `(.L_x_14) ;  /* 0x00000000004c8947 */ /* 0x000fec0003800000 */
[----:B------:R-:W-:-:S13]  /*0e40*/  ISETP.GT.AND P0, PT, R5, 0x7fefffff, PT ;  /* 0x7fefffff0500780c */ /* 0x000fda0003f04270 */
[----:B------:R-:W-:Y:S05]  /*0e50*/  @P0 BRA `(.L_x_15) ;  /* 0x0000000000400947 */ /* 0x000fea0003800000 */
[----:B------:R-:W-:Y:S01]  /*0e60*/  DMUL R2, R4, 8.11296384146066816958e+31 ;  /* 0x4690000004027828 */ /* 0x000fe20000000000 */
[----:B------:R-:W-:Y:S02]  /*0e70*/  IMAD.MOV.U32 R14, RZ, RZ, 0x0 ;  /* 0x00000000ff0e7424 */ /* 0x000fe400078e00ff */
[----:B------:R-:W-:Y:S02]  /*0e80*/  IMAD.MOV.U32 R4, RZ, RZ, RZ ;  /* 0x000000ffff047224 */ /* 0x000fe400078e00ff */
[----:B------:R-:W-:Y:S01]  /*0e90*/  IMAD.MOV.U32 R15, RZ, RZ, 0x3fd80000 ;  /* 0x3fd80000ff0f7424 */ /* 0x000fe200078e00ff */
[----:B------:R-:W0:Y:S03]  /*0ea0*/  MUFU.RSQ64H R5, R3 ;  /* 0x0000000300057308 */ /* 0x000e260000001c00 */
[----:B0-----:R-:W-:-:S08]  /*0eb0*/  DMUL R12, R4, R4 ;  /* 0x00000004040c7228 */ /* 0x001fd00000000000 */
[----:B------:R-:W-:-:S08]  /*0ec0*/  DFMA R12, R2, -R12, 1 ;  /* 0x3ff00000020c742b */ /* 0x000fd0000000080c */
[----:B------:R-:W-:Y:S02]  /*0ed0*/  DFMA R14, R12, R14, 0.5 ;  /* 0x3fe000000c0e742b */ /* 0x000fe4000000000e */
[----:B------:R-:W-:-:S08]  /*0ee0*/  DMUL R12, R4, R12 ;  /* 0x0000000c040c7228 */ /* 0x000fd00000000000 */
[----:B------:R-:W-:-:S08]  /*0ef0*/  DFMA R12, R14, R12, R4 ;  /* 0x0000000c0e0c722b */ /* 0x000fd00000000004 */
[----:B------:R-:W-:Y:S02]  /*0f00*/  DMUL R4, R2, R12 ;  /* 0x0000000c02047228 */ /* 0x000fe40000000000 */
[----:B------:R-:W-:-:S06]  /*0f10*/  VIADD R13, R13, 0xfff00000 ;  /* 0xfff000000d0d7836 */ /* 0x000fcc0000000000 */
[----:B------:R-:W-:-:S08]  /*0f20*/  DFMA R14, R4, -R4, R2 ;  /* 0x80000004040e722b */ /* 0x000fd00000000002 */
[----:B------:R-:W-:-:S10]  /*0f30*/  DFMA R2, R12, R14, R4 ;  /* 0x0000000e0c02722b */ /* 0x000fd40000000004 */
[----:B------:R-:W-:Y:S01]  /*0f40*/  VIADD R3, R3, 0xfcb00000 ;  /* 0xfcb0000003037836 */ /* 0x000fe20000000000 */
[----:B------:R-:W-:Y:S06]  /*0f50*/  BRA `(.L_x_14) ;  /* 0x0000000000047947 */ /* 0x000fec0003800000 */
.L_x_15:
[----:B------:R-:W-:-:S11]  /*0f60*/  DADD R2, R4, R4 ;  /* 0x0000000004027229 */ /* 0x000fd60000000004 */
.L_x_14:
[----:B------:R-:W-:Y:S05]  /*0f70*/  BSYNC B1 ;  /* 0x0000000000017941 */ /* 0x000fea0003800000 */
.L_x_12:
[----:B------:R-:W-:Y:S02]  /*0f80*/  IMAD.MOV.U32 R12, RZ, RZ, R2 ;  /* 0x000000ffff0c7224 */ /* 0x000fe400078e0002 */
[----:B------:R-:W-:Y:S02]  /*0f90*/  IMAD.MOV.U32 R13, RZ, RZ, R3 ;  /* 0x000000ffff0d7224 */ /* 0x000fe400078e0003 */
[----:B------:R-:W-:Y:S02]  /*0fa0*/  IMAD.MOV.U32 R2, RZ, RZ, R0 ;  /* 0x000000ffff027224 */ /* 0x000fe400078e0000 */
[----:B------:R-:W-:-:S04]  /*0fb0*/  IMAD.MOV.U32 R3, RZ, RZ, 0x0 ;  /* 0x00000000ff037424 */ /* 0x000fc800078e00ff */
[----:B------:R-:W-:Y:S05]  /*0fc0*/  RET.REL.NODEC R2 `(triton_per_fused_div_linalg_vector_norm_squeeze_2) ;  /* 0xfffffff0020c7950 */ /* 0x000fea0003c3ffff */
.L_x_16:
[----:B------:R-:W-:-:S00]  /*0fd0*/  BRA `(.L_x_16) ;  /* 0xfffffffc00fc7947 */ /* 0x000fc0000383ffff */
[----:B------:R-:W-:-:S00]  /*0fe0*/  NOP ;  /* 0x0000000000007918 */ /* 0x000fc00000000000 */
        /* <DEDUP_REMOVED lines=9> */
.L_x_18:


//--------------------- .nv.constant0.triton_per_fused_div_linalg_vector_norm_squeeze_2 --------------------------
	.section	.nv.constant0.triton_per_fused_div_linalg_vector_norm_squeeze_2,"a",@progbits
	.sectionflags	@""
	.align	4
.nv.constant0.triton_per_fused_div_linalg_vector_norm_squeeze_2:
	.zero		544
